//
// Generated by NVIDIA NVVM Compiler
//
// Compiler Build ID: CL-36424714
// Cuda compilation tools, release 13.0, V13.0.88
// Based on NVVM 20.0.0
//

.version 9.0
.target sm_100
.address_size 64

	// .globl	_Z8getCountPiS_ii

.visible .entry _Z8getCountPiS_ii(
	.param .u64 .ptr .align 1 _Z8getCountPiS_ii_param_0,
	.param .u64 .ptr .align 1 _Z8getCountPiS_ii_param_1,
	.param .u32 _Z8getCountPiS_ii_param_2,
	.param .u32 _Z8getCountPiS_ii_param_3
)
{
	.reg .pred 	%p<7>;
	.reg .b32 	%r<47>;
	.reg .b64 	%rd<23>;
	.reg .b64 	%fd<19>;

	ld.param.u64 	%rd3, [_Z8getCountPiS_ii_param_0];
	ld.param.u64 	%rd4, [_Z8getCountPiS_ii_param_1];
	ld.param.u32 	%r12, [_Z8getCountPiS_ii_param_2];
	ld.param.u32 	%r13, [_Z8getCountPiS_ii_param_3];
	cvta.to.global.u64 	%rd1, %rd4;
	cvta.to.global.u64 	%rd2, %rd3;
	mov.u32 	%r14, %ctaid.x;
	mov.u32 	%r15, %ntid.x;
	mov.u32 	%r16, %tid.x;
	mad.lo.s32 	%r45, %r14, %r15, %r16;
	mov.u32 	%r17, %nctaid.x;
	mul.lo.s32 	%r2, %r15, %r17;
	cvt.rn.f64.s32 	%fd2, %r13;
	mov.f64 	%fd3, 0d408F400000000000;
	div.rn.f64 	%fd1, %fd3, %fd2;
	setp.ge.s32 	%p1, %r45, %r12;
	@%p1 bra 	$L__BB0_7;
	add.s32 	%r18, %r45, %r2;
	max.s32 	%r19, %r12, %r18;
	setp.lt.s32 	%p2, %r18, %r12;
	selp.u32 	%r20, 1, 0, %p2;
	add.s32 	%r21, %r18, %r20;
	sub.s32 	%r22, %r19, %r21;
	div.u32 	%r23, %r22, %r2;
	add.s32 	%r3, %r23, %r20;
	and.b32  	%r24, %r3, 3;
	setp.eq.s32 	%p3, %r24, 3;
	@%p3 bra 	$L__BB0_4;
	add.s32 	%r25, %r3, 1;
	and.b32  	%r26, %r25, 3;
	neg.s32 	%r43, %r26;
$L__BB0_3:
	.pragma "nounroll";
	mul.wide.s32 	%rd5, %r45, 4;
	add.s64 	%rd6, %rd2, %rd5;
	ld.global.u32 	%r27, [%rd6];
	cvt.rn.f64.s32 	%fd4, %r27;
	div.rn.f64 	%fd5, %fd4, %fd1;
	cvt.rpi.f64.f64 	%fd6, %fd5;
	cvt.rzi.s32.f64 	%r28, %fd6;
	mul.wide.s32 	%rd7, %r28, 4;
	add.s64 	%rd8, %rd1, %rd7;
	atom.global.add.u32 	%r29, [%rd8+-4], 1;
	add.s32 	%r45, %r45, %r2;
	add.s32 	%r43, %r43, 1;
	setp.ne.s32 	%p4, %r43, 0;
	@%p4 bra 	$L__BB0_3;
$L__BB0_4:
	setp.lt.u32 	%p5, %r3, 3;
	@%p5 bra 	$L__BB0_7;
	mul.wide.s32 	%rd13, %r2, 4;
	shl.b32 	%r42, %r2, 2;
$L__BB0_6:
	mul.wide.s32 	%rd9, %r45, 4;
	add.s64 	%rd10, %rd2, %rd9;
	ld.global.u32 	%r30, [%rd10];
	cvt.rn.f64.s32 	%fd7, %r30;
	div.rn.f64 	%fd8, %fd7, %fd1;
	cvt.rpi.f64.f64 	%fd9, %fd8;
	cvt.rzi.s32.f64 	%r31, %fd9;
	mul.wide.s32 	%rd11, %r31, 4;
	add.s64 	%rd12, %rd1, %rd11;
	atom.global.add.u32 	%r32, [%rd12+-4], 1;
	add.s64 	%rd14, %rd10, %rd13;
	ld.global.u32 	%r33, [%rd14];
	cvt.rn.f64.s32 	%fd10, %r33;
	div.rn.f64 	%fd11, %fd10, %fd1;
	cvt.rpi.f64.f64 	%fd12, %fd11;
	cvt.rzi.s32.f64 	%r34, %fd12;
	mul.wide.s32 	%rd15, %r34, 4;
	add.s64 	%rd16, %rd1, %rd15;
	atom.global.add.u32 	%r35, [%rd16+-4], 1;
	add.s64 	%rd17, %rd14, %rd13;
	ld.global.u32 	%r36, [%rd17];
	cvt.rn.f64.s32 	%fd13, %r36;
	div.rn.f64 	%fd14, %fd13, %fd1;
	cvt.rpi.f64.f64 	%fd15, %fd14;
	cvt.rzi.s32.f64 	%r37, %fd15;
	mul.wide.s32 	%rd18, %r37, 4;
	add.s64 	%rd19, %rd1, %rd18;
	atom.global.add.u32 	%r38, [%rd19+-4], 1;
	add.s64 	%rd20, %rd17, %rd13;
	ld.global.u32 	%r39, [%rd20];
	cvt.rn.f64.s32 	%fd16, %r39;
	div.rn.f64 	%fd17, %fd16, %fd1;
	cvt.rpi.f64.f64 	%fd18, %fd17;
	cvt.rzi.s32.f64 	%r40, %fd18;
	mul.wide.s32 	%rd21, %r40, 4;
	add.s64 	%rd22, %rd1, %rd21;
	atom.global.add.u32 	%r41, [%rd22+-4], 1;
	add.s32 	%r45, %r42, %r45;
	setp.lt.s32 	%p6, %r45, %r12;
	@%p6 bra 	$L__BB0_6;
$L__BB0_7:
	ret;

}


// ===== COMPILED SASS (sm_100) =====

	.target	sm_100

	.elftype	@"ET_EXEC"


//--------------------- .note.nv.tkinfo           --------------------------
	.section	.note.nv.tkinfo,"",@"SHT_NOTE"
	.sectionflags	@"SHF_NOTE_NV_TKINFO"
	.tkinfo
        /*0018*/ 	.word	0x00000002
        /*0030*/ 	.string	""
        /*0030*/ 	.string	"ptxas"
        /*0030*/ 	.string	"Cuda compilation tools, release 13.0, V13.0.88"
        /*0030*/ 	.string	"Build cuda_13.0.r13.0/compiler.36424714_0"
        /*0030*/ 	.string	"-arch sm_100 -m 64 "



//--------------------- .note.nv.cuinfo           --------------------------
	.section	.note.nv.cuinfo,"",@"SHT_NOTE"
	.sectionflags	@"SHF_NOTE_NV_CUINFO"
        /*0018*/ 	.short	0x0002
        /*001a*/ 	.short	0x0064
        /*001c*/ 	.short	0x0082
	.zero		2


//--------------------- .nv.info                  --------------------------
	.section	.nv.info,"",@"SHT_CUDA_INFO"
	.align	4


	//----- nvinfo : EIATTR_REGCOUNT
	.align		4
        /*0000*/ 	.byte	0x04, 0x2f
        /*0002*/ 	.short	(.L_1 - .L_0)
	.align		4
.L_0:
        /*0004*/ 	.word	index@(_Z8getCountPiS_ii)
        /*0008*/ 	.word	0x00000022


	//----- nvinfo : EIATTR_FRAME_SIZE
	.align		4
.L_1:
        /*000c*/ 	.byte	0x04, 0x11
        /*000e*/ 	.short	(.L_3 - .L_2)
	.align		4
.L_2:
        /*0010*/ 	.word	index@($__internal_0_$__cuda_sm20_div_rn_f64_full)
        /*0014*/ 	.word	0x00000000


	//----- nvinfo : EIATTR_FRAME_SIZE
	.align		4
.L_3:
        /*0018*/ 	.byte	0x04, 0x11
        /*001a*/ 	.short	(.L_5 - .L_4)
	.align		4
.L_4:
        /*001c*/ 	.word	index@(_Z8getCountPiS_ii)
        /*0020*/ 	.word	0x00000000


	//----- nvinfo : EIATTR_MIN_STACK_SIZE
	.align		4
.L_5:
        /*0024*/ 	.byte	0x04, 0x12
        /*0026*/ 	.short	(.L_7 - .L_6)
	.align		4
.L_6:
        /*0028*/ 	.word	index@(_Z8getCountPiS_ii)
        /*002c*/ 	.word	0x00000000
.L_7:


//--------------------- .nv.compat                --------------------------
	.section	.nv.compat,"",@"SHT_CUDA_COMPAT_INFO"
	.align	4
        /*0000*/ 	.byte	0x02, 0x09, 0x00, 0x00, 0x02, 0x02, 0x01, 0x00, 0x02, 0x05, 0x05, 0x00, 0x03, 0x07, 0x01, 0x01
        /*0010*/ 	.byte	0x02, 0x03, 0x00, 0x00, 0x02, 0x06, 0x01, 0x00, 0x04, 0x0b, 0x08, 0x00, 0x01, 0x00, 0x00, 0x00
        /*0020*/ 	.byte	0x00, 0x00, 0x00, 0x00


//--------------------- .nv.info._Z8getCountPiS_ii --------------------------
	.section	.nv.info._Z8getCountPiS_ii,"",@"SHT_CUDA_INFO"
	.sectionflags	@""
	.align	4


	//----- nvinfo : EIATTR_CUDA_API_VERSION
	.align		4
        /*0000*/ 	.byte	0x04, 0x37
        /*0002*/ 	.short	(.L_9 - .L_8)
.L_8:
        /*0004*/ 	.word	0x00000082


	//----- nvinfo : EIATTR_KPARAM_INFO
	.align		4
.L_9:
        /*0008*/ 	.byte	0x04, 0x17
        /*000a*/ 	.short	(.L_11 - .L_10)
.L_10:
        /*000c*/ 	.word	0x00000000
        /*0010*/ 	.short	0x0003
        /*0012*/ 	.short	0x0014
        /*0014*/ 	.byte	0x00, 0xf0, 0x11, 0x00


	//----- nvinfo : EIATTR_KPARAM_INFO
	.align		4
.L_11:
        /*0018*/ 	.byte	0x04, 0x17
        /*001a*/ 	.short	(.L_13 - .L_12)
.L_12:
        /*001c*/ 	.word	0x00000000
        /*0020*/ 	.short	0x0002
        /*0022*/ 	.short	0x0010
        /*0024*/ 	.byte	0x00, 0xf0, 0x11, 0x00


	//----- nvinfo : EIATTR_KPARAM_INFO
	.align		4
.L_13:
        /*0028*/ 	.byte	0x04, 0x17
        /*002a*/ 	.short	(.L_15 - .L_14)
.L_14:
        /*002c*/ 	.word	0x00000000
        /*0030*/ 	.short	0x0001
        /*0032*/ 	.short	0x0008
        /*0034*/ 	.byte	0x00, 0xf5, 0x21, 0x00


	//----- nvinfo : EIATTR_KPARAM_INFO
	.align		4
.L_15:
        /*0038*/ 	.byte	0x04, 0x17
        /*003a*/ 	.short	(.L_17 - .L_16)
.L_16:
        /*003c*/ 	.word	0x00000000
        /*0040*/ 	.short	0x0000
        /*0042*/ 	.short	0x0000
        /*0044*/ 	.byte	0x00, 0xf5, 0x21, 0x00


	//----- nvinfo : EIATTR_SPARSE_MMA_MASK
	.align		4
.L_17:
        /*0048*/ 	.byte	0x03, 0x50
        /*004a*/ 	.short	0x0000


	//----- nvinfo : EIATTR_MAXREG_COUNT
	.align		4
        /*004c*/ 	.byte	0x03, 0x1b
        /*004e*/ 	.short	0x00ff


	//----- nvinfo : EIATTR_MERCURY_ISA_VERSION
	.align		4
        /*0050*/ 	.byte	0x03, 0x5f
        /*0052*/ 	.short	0x0101


	//----- nvinfo : EIATTR_VRC_CTA_INIT_COUNT
	.align		4
        /*0054*/ 	.byte	0x02, 0x4a
	.zero		1
	.zero		1


	//----- nvinfo : EIATTR_EXIT_INSTR_OFFSETS
	.align		4
        /*0058*/ 	.byte	0x04, 0x1c
        /*005a*/ 	.short	(.L_19 - .L_18)


	//   ....[0]....
.L_18:
        /*005c*/ 	.word	0x000001e0


	//   ....[1]....
        /*0060*/ 	.word	0x00000680


	//   ....[2]....
        /*0064*/ 	.word	0x00000e10


	//----- nvinfo : EIATTR_CRS_STACK_SIZE
	.align		4
.L_19:
        /*0068*/ 	.byte	0x04, 0x1e
        /*006a*/ 	.short	(.L_21 - .L_20)
.L_20:
        /*006c*/ 	.word	0x00000000


	//----- nvinfo : EIATTR_CBANK_PARAM_SIZE
	.align		4
.L_21:
        /*0070*/ 	.byte	0x03, 0x19
        /*0072*/ 	.short	0x0018


	//----- nvinfo : EIATTR_PARAM_CBANK
	.align		4
        /*0074*/ 	.byte	0x04, 0x0a
        /*0076*/ 	.short	(.L_23 - .L_22)
	.align		4
.L_22:
        /*0078*/ 	.word	index@(.nv.constant0._Z8getCountPiS_ii)
        /*007c*/ 	.short	0x0380
        /*007e*/ 	.short	0x0018


	//----- nvinfo : EIATTR_SW_WAR
	.align		4
.L_23:
        /*0080*/ 	.byte	0x04, 0x36
        /*0082*/ 	.short	(.L_25 - .L_24)
.L_24:
        /*0084*/ 	.word	0x00000008
.L_25:


//--------------------- .nv.callgraph             --------------------------
	.section	.nv.callgraph,"",@"SHT_CUDA_CALLGRAPH"
	.align	4
	.sectionentsize	8
	.align		4
        /*0000*/ 	.word	0x00000000
	.align		4
        /*0004*/ 	.word	0xffffffff
	.align		4
        /*0008*/ 	.word	0x00000000
	.align		4
        /*000c*/ 	.word	0xfffffffe
	.align		4
        /*0010*/ 	.word	0x00000000
	.align		4
        /*0014*/ 	.word	0xfffffffd
	.align		4
        /*0018*/ 	.word	0x00000000
	.align		4
        /*001c*/ 	.word	0xfffffffc


//--------------------- .text._Z8getCountPiS_ii   --------------------------
	.section	.text._Z8getCountPiS_ii,"ax",@progbits
	.align	128
        .global         _Z8getCountPiS_ii
        .type           _Z8getCountPiS_ii,@function
        .size           _Z8getCountPiS_ii,(.L_x_21 - _Z8getCountPiS_ii)
        .other          _Z8getCountPiS_ii,@"STO_CUDA_ENTRY STV_DEFAULT"
_Z8getCountPiS_ii:
.text._Z8getCountPiS_ii:
[----:B------:R-:W-:Y:S01]  /*0000*/  LDC R1, c[0x0][0x37c] ;  /* 0x0000df00ff017b82 */ /* 0x000fe20000000800 */
[----:B------:R-:W0:Y:S01]  /*0010*/  LDCU UR4, c[0x0][0x394] ;  /* 0x00007280ff0477ac */ /* 0x000e220008000800 */
[----:B------:R-:W-:Y:S01]  /*0020*/  IMAD.MOV.U32 R2, RZ, RZ, 0x1 ;  /* 0x00000001ff027424 */ /* 0x000fe200078e00ff */
[----:B------:R-:W1:Y:S05]  /*0030*/  S2R R9, SR_TID.X ;  /* 0x0000000000097919 */ /* 0x000e6a0000002100 */
[----:B------:R-:W1:Y:S01]  /*0040*/  LDC R0, c[0x0][0x360] ;  /* 0x0000d800ff007b82 */ /* 0x000e620000000800 */
[----:B------:R-:W2:Y:S01]  /*0050*/  LDCU UR5, c[0x0][0x370] ;  /* 0x00006e00ff0577ac */ /* 0x000ea20008000800 */
[----:B0-----:R-:W0:Y:S06]  /*0060*/  I2F.F64 R12, UR4 ;  /* 0x00000004000c7d12 */ /* 0x001e2c0008201c00 */
[----:B------:R-:W1:Y:S02]  /*0070*/  S2UR UR4, SR_CTAID.X ;  /* 0x00000000000479c3 */ /* 0x000e640000002500 */
[----:B0-----:R-:W0:Y:S02]  /*0080*/  MUFU.RCP64H R3, R13 ;  /* 0x0000000d00037308 */ /* 0x001e240000001800 */
[----:B0-----:R-:W-:-:S08]  /*0090*/  DFMA R4, -R12, R2, 1 ;  /* 0x3ff000000c04742b */ /* 0x001fd00000000102 */
[----:B------:R-:W-:-:S08]  /*00a0*/  DFMA R4, R4, R4, R4 ;  /* 0x000000040404722b */ /* 0x000fd00000000004 */
[----:B------:R-:W-:-:S08]  /*00b0*/  DFMA R4, R2, R4, R2 ;  /* 0x000000040204722b */ /* 0x000fd00000000002 */
[----:B------:R-:W-:-:S08]  /*00c0*/  DFMA R2, -R12, R4, 1 ;  /* 0x3ff000000c02742b */ /* 0x000fd00000000104 */
[----:B------:R-:W-:-:S08]  /*00d0*/  DFMA R2, R4, R2, R4 ;  /* 0x000000020402722b */ /* 0x000fd00000000004 */
[----:B------:R-:W-:-:S08]  /*00e0*/  DMUL R4, R2, 1000 ;  /* 0x408f400002047828 */ /* 0x000fd00000000000 */
[----:B------:R-:W-:-:S08]  /*00f0*/  DFMA R6, -R12, R4, 1000 ;  /* 0x408f40000c06742b */ /* 0x000fd00000000104 */
[----:B------:R-:W-:Y:S01]  /*0100*/  DFMA R2, R2, R6, R4 ;  /* 0x000000060202722b */ /* 0x000fe20000000004 */
[C---:B-1----:R-:W-:Y:S02]  /*0110*/  IMAD R5, R0.reuse, UR4, R9 ;  /* 0x0000000400057c24 */ /* 0x042fe4000f8e0209 */
[----:B--2---:R-:W-:-:S07]  /*0120*/  IMAD R0, R0, UR5, RZ ;  /* 0x0000000500007c24 */ /* 0x004fce000f8e02ff */
[----:B------:R-:W-:-:S05]  /*0130*/  FFMA R4, RZ, R13, R3 ;  /* 0x0000000dff047223 */ /* 0x000fca0000000003 */
[----:B------:R-:W-:-:S13]  /*0140*/  FSETP.GT.AND P0, PT, |R4|, 1.469367938527859385e-39, PT ;  /* 0x001000000400780b */ /* 0x000fda0003f04200 */
[----:B------:R-:W-:Y:S05]  /*0150*/  @P0 BRA `(.L_x_0) ;  /* 0x0000000000180947 */ /* 0x000fea0003800000 */
[----:B------:R-:W-:Y:S01]  /*0160*/  IMAD.MOV.U32 R16, RZ, RZ, RZ ;  /* 0x000000ffff107224 */ /* 0x000fe200078e00ff */
[----:B------:R-:W-:Y:S01]  /*0170*/  MOV R4, 0x1a0 ;  /* 0x000001a000047802 */ /* 0x000fe20000000f00 */
[----:B------:R-:W-:-:S07]  /*0180*/  IMAD.MOV.U32 R17, RZ, RZ, 0x408f4000 ;  /* 0x408f4000ff117424 */ /* 0x000fce00078e00ff */
[----:B------:R-:W-:Y:S05]  /*0190*/  CALL.REL.NOINC `($__internal_0_$__cuda_sm20_div_rn_f64_full) ;  /* 0x0000000c00207944 */ /* 0x000fea0003c00000 */
[----:B------:R-:W-:Y:S02]  /*01a0*/  IMAD.MOV.U32 R2, RZ, RZ, R28 ;  /* 0x000000ffff027224 */ /* 0x000fe400078e001c */
[----:B------:R-:W-:-:S07]  /*01b0*/  IMAD.MOV.U32 R3, RZ, RZ, R29 ;  /* 0x000000ffff037224 */ /* 0x000fce00078e001d */
.L_x_0:
[----:B------:R-:W0:Y:S02]  /*01c0*/  LDCU UR4, c[0x0][0x390] ;  /* 0x00007200ff0477ac */ /* 0x000e240008000800 */
[----:B0-----:R-:W-:-:S13]  /*01d0*/  ISETP.GE.AND P0, PT, R5, UR4, PT ;  /* 0x0000000405007c0c */ /* 0x001fda000bf06270 */
[----:B------:R-:W-:Y:S05]  /*01e0*/  @P0 EXIT ;  /* 0x000000000000094d */ /* 0x000fea0003800000 */
[----:B------:R-:W0:Y:S01]  /*01f0*/  I2F.U32.RP R8, R0 ;  /* 0x0000000000087306 */ /* 0x000e220000209000 */
[C---:B------:R-:W-:Y:S01]  /*0200*/  IMAD.IADD R4, R0.reuse, 0x1, R5 ;  /* 0x0000000100047824 */ /* 0x040fe200078e0205 */
[----:B------:R-:W-:Y:S01]  /*0210*/  ISETP.NE.U32.AND P2, PT, R0, RZ, PT ;  /* 0x000000ff0000720c */ /* 0x000fe20003f45070 */
[----:B------:R-:W-:Y:S01]  /*0220*/  IMAD.MOV R11, RZ, RZ, -R0 ;  /* 0x000000ffff0b7224 */ /* 0x000fe200078e0a00 */
[----:B------:R-:W1:Y:S01]  /*0230*/  LDCU UR6, c[0x0][0x390] ;  /* 0x00007200ff0677ac */ /* 0x000e620008000800 */
[----:B------:R-:W-:Y:S01]  /*0240*/  BSSY B0, `(.L_x_1) ;  /* 0x0000040000007945 */ /* 0x000fe20003800000 */
[C---:B------:R-:W-:Y:S02]  /*0250*/  ISETP.GE.AND P0, PT, R4.reuse, UR4, PT ;  /* 0x0000000404007c0c */ /* 0x040fe4000bf06270 */
[----:B------:R-:W-:Y:S01]  /*0260*/  VIMNMX R9, PT, PT, R4, UR4, !PT ;  /* 0x0000000404097c48 */ /* 0x000fe2000ffe0100 */
[----:B------:R-:W2:Y:S01]  /*0270*/  LDCU.64 UR4, c[0x0][0x358] ;  /* 0x00006b00ff0477ac */ /* 0x000ea20008000a00 */
[----:B------:R-:W-:-:S04]  /*0280*/  SEL R27, RZ, 0x1, P0 ;  /* 0x00000001ff1b7807 */ /* 0x000fc80000000000 */
[----:B------:R-:W-:Y:S01]  /*0290*/  IADD3 R9, PT, PT, R9, -R4, -R27 ;  /* 0x8000000409097210 */ /* 0x000fe20007ffe81b */
[----:B0-----:R-:W0:Y:S02]  /*02a0*/  MUFU.RCP R8, R8 ;  /* 0x0000000800087308 */ /* 0x001e240000001000 */
[----:B0-----:R-:W-:-:S06]  /*02b0*/  IADD3 R6, PT, PT, R8, 0xffffffe, RZ ;  /* 0x0ffffffe08067810 */ /* 0x001fcc0007ffe0ff */
[----:B------:R0:W3:Y:S02]  /*02c0*/  F2I.FTZ.U32.TRUNC.NTZ R7, R6 ;  /* 0x0000000600077305 */ /* 0x0000e4000021f000 */
[----:B0-----:R-:W-:Y:S02]  /*02d0*/  IMAD.MOV.U32 R6, RZ, RZ, RZ ;  /* 0x000000ffff067224 */ /* 0x001fe400078e00ff */
[----:B---3--:R-:W-:-:S04]  /*02e0*/  IMAD R11, R11, R7, RZ ;  /* 0x000000070b0b7224 */ /* 0x008fc800078e02ff */
[----:B------:R-:W-:-:S06]  /*02f0*/  IMAD.HI.U32 R8, R7, R11, R6 ;  /* 0x0000000b07087227 */ /* 0x000fcc00078e0006 */
[----:B------:R-:W-:-:S04]  /*0300*/  IMAD.HI.U32 R8, R8, R9, RZ ;  /* 0x0000000908087227 */ /* 0x000fc800078e00ff */
[----:B------:R-:W-:-:S04]  /*0310*/  IMAD.MOV R4, RZ, RZ, -R8 ;  /* 0x000000ffff047224 */ /* 0x000fc800078e0a08 */
[----:B------:R-:W-:-:S05]  /*0320*/  IMAD R9, R0, R4, R9 ;  /* 0x0000000400097224 */ /* 0x000fca00078e0209 */
[----:B------:R-:W-:-:S13]  /*0330*/  ISETP.GE.U32.AND P0, PT, R9, R0, PT ;  /* 0x000000000900720c */ /* 0x000fda0003f06070 */
[----:B------:R-:W-:Y:S01]  /*0340*/  @P0 IMAD.IADD R9, R9, 0x1, -R0 ;  /* 0x0000000109090824 */ /* 0x000fe200078e0a00 */
[----:B------:R-:W-:-:S04]  /*0350*/  @P0 IADD3 R8, PT, PT, R8, 0x1, RZ ;  /* 0x0000000108080810 */ /* 0x000fc80007ffe0ff */
[----:B------:R-:W-:-:S13]  /*0360*/  ISETP.GE.U32.AND P1, PT, R9, R0, PT ;  /* 0x000000000900720c */ /* 0x000fda0003f26070 */
[----:B------:R-:W-:Y:S01]  /*0370*/  @P1 VIADD R8, R8, 0x1 ;  /* 0x0000000108081836 */ /* 0x000fe20000000000 */
[----:B------:R-:W-:-:S05]  /*0380*/  @!P2 LOP3.LUT R8, RZ, R0, RZ, 0x33, !PT ;  /* 0x00000000ff08a212 */ /* 0x000fca00078e33ff */
[----:B------:R-:W-:-:S05]  /*0390*/  IMAD.IADD R27, R27, 0x1, R8 ;  /* 0x000000011b1b7824 */ /* 0x000fca00078e0208 */
[----:B------:R-:W-:-:S04]  /*03a0*/  LOP3.LUT R4, R27, 0x3, RZ, 0xc0, !PT ;  /* 0x000000031b047812 */ /* 0x000fc800078ec0ff */
[----:B------:R-:W-:-:S13]  /*03b0*/  ISETP.NE.AND P0, PT, R4, 0x3, PT ;  /* 0x000000030400780c */ /* 0x000fda0003f05270 */
[----:B-12---:R-:W-:Y:S05]  /*03c0*/  @!P0 BRA `(.L_x_2) ;  /* 0x00000000009c8947 */ /* 0x006fea0003800000 */
[----:B------:R-:W0:Y:S01]  /*03d0*/  LDC.64 R18, c[0x0][0x388] ;  /* 0x0000e200ff127b82 */ /* 0x000e220000000a00 */
[----:B------:R-:W-:-:S05]  /*03e0*/  VIADD R4, R27, 0x1 ;  /* 0x000000011b047836 */ /* 0x000fca0000000000 */
[----:B------:R-:W-:Y:S02]  /*03f0*/  LOP3.LUT R4, R4, 0x3, RZ, 0xc0, !PT ;  /* 0x0000000304047812 */ /* 0x000fe400078ec0ff */
[----:B------:R-:W1:Y:S03]  /*0400*/  LDC.64 R20, c[0x0][0x380] ;  /* 0x0000e000ff147b82 */ /* 0x000e660000000a00 */
[----:B------:R-:W-:-:S07]  /*0410*/  IMAD.MOV R22, RZ, RZ, -R4 ;  /* 0x000000ffff167224 */ /* 0x000fce00078e0a04 */
.L_x_5:
[----:B-1----:R-:W-:-:S05]  /*0420*/  IMAD.WIDE R6, R5, 0x4, R20 ;  /* 0x0000000405067825 */ /* 0x002fca00078e0214 */
[----:B--2---:R-:W2:Y:S01]  /*0430*/  LDG.E R16, desc[UR4][R6.64] ;  /* 0x0000000406107981 */ /* 0x004ea2000c1e1900 */
[----:B------:R-:W1:Y:S01]  /*0440*/  MUFU.RCP64H R9, R3 ;  /* 0x0000000300097308 */ /* 0x000e620000001800 */
[----:B------:R-:W-:Y:S01]  /*0450*/  IMAD.MOV.U32 R8, RZ, RZ, 0x1 ;  /* 0x00000001ff087424 */ /* 0x000fe200078e00ff */
[----:B------:R-:W-:Y:S05]  /*0460*/  YIELD ;  /* 0x0000000000007946 */ /* 0x000fea0003800000 */
[----:B------:R-:W-:Y:S01]  /*0470*/  BSSY.RECONVERGENT B1, `(.L_x_3) ;  /* 0x0000014000017945 */ /* 0x000fe20003800200 */
[----:B-1----:R-:W-:-:S08]  /*0480*/  DFMA R10, R8, -R2, 1 ;  /* 0x3ff00000080a742b */ /* 0x002fd00000000802 */
[----:B------:R-:W-:-:S08]  /*0490*/  DFMA R10, R10, R10, R10 ;  /* 0x0000000a0a0a722b */ /* 0x000fd0000000000a */
[----:B------:R-:W-:-:S08]  /*04a0*/  DFMA R10, R8, R10, R8 ;  /* 0x0000000a080a722b */ /* 0x000fd00000000008 */
[----:B------:R-:W-:-:S08]  /*04b0*/  DFMA R8, R10, -R2, 1 ;  /* 0x3ff000000a08742b */ /* 0x000fd00000000802 */
[----:B------:R-:W-:Y:S01]  /*04c0*/  DFMA R8, R10, R8, R10 ;  /* 0x000000080a08722b */ /* 0x000fe2000000000a */
[----:B--2---:R-:W1:Y:S07]  /*04d0*/  I2F.F64 R16, R16 ;  /* 0x0000001000107312 */ /* 0x004e6e0000201c00 */
[----:B-1----:R-:W-:Y:S01]  /*04e0*/  DMUL R10, R16, R8 ;  /* 0x00000008100a7228 */ /* 0x002fe20000000000 */
[----:B------:R-:W-:-:S07]  /*04f0*/  FSETP.GEU.AND P1, PT, |R17|, 6.5827683646048100446e-37, PT ;  /* 0x036000001100780b */ /* 0x000fce0003f2e200 */
[----:B------:R-:W-:-:S08]  /*0500*/  DFMA R12, R10, -R2, R16 ;  /* 0x800000020a0c722b */ /* 0x000fd00000000010 */
[----:B------:R-:W-:-:S10]  /*0510*/  DFMA R6, R8, R12, R10 ;  /* 0x0000000c0806722b */ /* 0x000fd4000000000a */
[----:B------:R-:W-:-:S05]  /*0520*/  FFMA R4, RZ, R3, R7 ;  /* 0x00000003ff047223 */ /* 0x000fca0000000007 */
[----:B------:R-:W-:-:S13]  /*0530*/  FSETP.GT.AND P0, PT, |R4|, 1.469367938527859385e-39, PT ;  /* 0x001000000400780b */ /* 0x000fda0003f04200 */
[----:B------:R-:W-:Y:S05]  /*0540*/  @P0 BRA P1, `(.L_x_4) ;  /* 0x0000000000180947 */ /* 0x000fea0000800000 */
[----:B------:R-:W-:Y:S01]  /*0550*/  MOV R12, R2 ;  /* 0x00000002000c7202 */ /* 0x000fe20000000f00 */
[----:B------:R-:W-:Y:S01]  /*0560*/  IMAD.MOV.U32 R13, RZ, RZ, R3 ;  /* 0x000000ffff0d7224 */ /* 0x000fe200078e0003 */
[----:B------:R-:W-:-:S07]  /*0570*/  MOV R4, 0x590 ;  /* 0x0000059000047802 */ /* 0x000fce0000000f00 */
[----:B0-----:R-:W-:Y:S05]  /*0580*/  CALL.REL.NOINC `($__internal_0_$__cuda_sm20_div_rn_f64_full) ;  /* 0x0000000800247944 */ /* 0x001fea0003c00000 */
[----:B------:R-:W-:Y:S02]  /*0590*/  IMAD.MOV.U32 R6, RZ, RZ, R28 ;  /* 0x000000ffff067224 */ /* 0x000fe400078e001c */
[----:B------:R-:W-:-:S07]  /*05a0*/  IMAD.MOV.U32 R7, RZ, RZ, R29 ;  /* 0x000000ffff077224 */ /* 0x000fce00078e001d */
.L_x_4:
[----:B------:R-:W-:Y:S05]  /*05b0*/  BSYNC.RECONVERGENT B1 ;  /* 0x0000000000017941 */ /* 0x000fea0003800200 */
.L_x_3:
[----:B------:R-:W0:Y:S01]  /*05c0*/  F2I.F64.CEIL R9, R6 ;  /* 0x0000000600097311 */ /* 0x000e220000309100 */
[----:B------:R-:W-:Y:S02]  /*05d0*/  VIADD R22, R22, 0x1 ;  /* 0x0000000116167836 */ /* 0x000fe40000000000 */
[----:B------:R-:W-:-:S03]  /*05e0*/  IMAD.MOV.U32 R11, RZ, RZ, 0x1 ;  /* 0x00000001ff0b7424 */ /* 0x000fc600078e00ff */
[----:B------:R-:W-:Y:S01]  /*05f0*/  ISETP.NE.AND P0, PT, R22, RZ, PT ;  /* 0x000000ff1600720c */ /* 0x000fe20003f05270 */
[----:B0-----:R-:W-:Y:S01]  /*0600*/  IMAD.WIDE R8, R9, 0x4, R18 ;  /* 0x0000000409087825 */ /* 0x001fe200078e0212 */
[----:B------:R-:W-:-:S04]  /*0610*/  IADD3 R5, PT, PT, R0, R5, RZ ;  /* 0x0000000500057210 */ /* 0x000fc80007ffe0ff */
[----:B------:R2:W-:Y:S07]  /*0620*/  REDG.E.ADD.STRONG.GPU desc[UR4][R8.64+-0x4], R11 ;  /* 0xfffffc0b0800798e */ /* 0x0005ee000c12e104 */
[----:B------:R-:W-:Y:S05]  /*0630*/  @P0 BRA `(.L_x_5) ;  /* 0xfffffffc00780947 */ /* 0x000fea000383ffff */
.L_x_2:
[----:B------:R-:W-:Y:S05]  /*0640*/  BSYNC B0 ;  /* 0x0000000000007941 */ /* 0x000fea0003800000 */
.L_x_1:
[----:B------:R-:W0:Y:S01]  /*0650*/  LDC.64 R22, c[0x0][0x388] ;  /* 0x0000e200ff167b82 */ /* 0x000e220000000a00 */
[----:B------:R-:W-:-:S07]  /*0660*/  ISETP.GE.U32.AND P0, PT, R27, 0x3, PT ;  /* 0x000000031b00780c */ /* 0x000fce0003f06070 */
[----:B------:R-:W1:Y:S06]  /*0670*/  LDC.64 R20, c[0x0][0x380] ;  /* 0x0000e000ff147b82 */ /* 0x000e6c0000000a00 */
[----:B------:R-:W-:Y:S05]  /*0680*/  @!P0 EXIT ;  /* 0x000000000000894d */ /* 0x000fea0003800000 */
.L_x_14:
[----:B-1----:R-:W-:-:S05]  /*0690*/  IMAD.WIDE R18, R5, 0x4, R20 ;  /* 0x0000000405127825 */ /* 0x002fca00078e0214 */
[----:B---3--:R-:W3:Y:S01]  /*06a0*/  LDG.E R16, desc[UR4][R18.64] ;  /* 0x0000000412107981 */ /* 0x008ee2000c1e1900 */
[----:B------:R-:W2:Y:S01]  /*06b0*/  MUFU.RCP64H R7, R3 ;  /* 0x0000000300077308 */ /* 0x000ea20000001800 */
[----:B------:R-:W-:Y:S01]  /*06c0*/  IMAD.MOV.U32 R6, RZ, RZ, 0x1 ;  /* 0x00000001ff067424 */ /* 0x000fe200078e00ff */
[----:B------:R-:W-:Y:S05]  /*06d0*/  YIELD ;  /* 0x0000000000007946 */ /* 0x000fea0003800000 */
[----:B------:R-:W-:Y:S01]  /*06e0*/  BSSY.RECONVERGENT B0, `(.L_x_6) ;  /* 0x0000014000007945 */ /* 0x000fe20003800200 */
[----:B--2---:R-:W-:-:S08]  /*06f0*/  DFMA R8, R6, -R2, 1 ;  /* 0x3ff000000608742b */ /* 0x004fd00000000802 */
[----:B------:R-:W-:-:S08]  /*0700*/  DFMA R8, R8, R8, R8 ;  /* 0x000000080808722b */ /* 0x000fd00000000008 */
[----:B------:R-:W-:-:S08]  /*0710*/  DFMA R8, R6, R8, R6 ;  /* 0x000000080608722b */ /* 0x000fd00000000006 */
[----:B------:R-:W-:-:S08]  /*0720*/  DFMA R6, R8, -R2, 1 ;  /* 0x3ff000000806742b */ /* 0x000fd00000000802 */
[----:B------:R-:W-:Y:S01]  /*0730*/  DFMA R10, R8, R6, R8 ;  /* 0x00000006080a722b */ /* 0x000fe20000000008 */
[----:B---3--:R-:W1:Y:S07]  /*0740*/  I2F.F64 R16, R16 ;  /* 0x0000001000107312 */ /* 0x008e6e0000201c00 */
[----:B-1----:R-:W-:Y:S01]  /*0750*/  DMUL R6, R10, R16 ;  /* 0x000000100a067228 */ /* 0x002fe20000000000 */
[----:B------:R-:W-:-:S07]  /*0760*/  FSETP.GEU.AND P1, PT, |R17|, 6.5827683646048100446e-37, PT ;  /* 0x036000001100780b */ /* 0x000fce0003f2e200 */
[----:B------:R-:W-:-:S08]  /*0770*/  DFMA R8, R6, -R2, R16 ;  /* 0x800000020608722b */ /* 0x000fd00000000010 */
[----:B------:R-:W-:-:S10]  /*0780*/  DFMA R6, R10, R8, R6 ;  /* 0x000000080a06722b */ /* 0x000fd40000000006 */
[----:B------:R-:W-:-:S05]  /*0790*/  FFMA R4, RZ, R3, R7 ;  /* 0x00000003ff047223 */ /* 0x000fca0000000007 */
[----:B------:R-:W-:-:S13]  /*07a0*/  FSETP.GT.AND P0, PT, |R4|, 1.469367938527859385e-39, PT ;  /* 0x001000000400780b */ /* 0x000fda0003f04200 */
[----:B------:R-:W-:Y:S05]  /*07b0*/  @P0 BRA P1, `(.L_x_7) ;  /* 0x0000000000180947 */ /* 0x000fea0000800000 */
[----:B------:R-:W-:Y:S01]  /*07c0*/  IMAD.MOV.U32 R12, RZ, RZ, R2 ;  /* 0x000000ffff0c7224 */ /* 0x000fe200078e0002 */
[----:B------:R-:W-:Y:S01]  /*07d0*/  MOV R4, 0x800 ;  /* 0x0000080000047802 */ /* 0x000fe20000000f00 */
[----:B------:R-:W-:-:S07]  /*07e0*/  IMAD.MOV.U32 R13, RZ, RZ, R3 ;  /* 0x000000ffff0d7224 */ /* 0x000fce00078e0003 */
[----:B0-----:R-:W-:Y:S05]  /*07f0*/  CALL.REL.NOINC `($__internal_0_$__cuda_sm20_div_rn_f64_full) ;  /* 0x0000000400887944 */ /* 0x001fea0003c00000 */
[----:B------:R-:W-:Y:S01]  /*0800*/  IMAD.MOV.U32 R6, RZ, RZ, R28 ;  /* 0x000000ffff067224 */ /* 0x000fe200078e001c */
[----:B------:R-:W-:-:S07]  /*0810*/  MOV R7, R29 ;  /* 0x0000001d00077202 */ /* 0x000fce0000000f00 */
.L_x_7:
[----:B------:R-:W-:Y:S05]  /*0820*/  BSYNC.RECONVERGENT B0 ;  /* 0x0000000000007941 */ /* 0x000fea0003800200 */
.L_x_6:
[----:B------:R-:W0:Y:S01]  /*0830*/  F2I.F64.CEIL R9, R6 ;  /* 0x0000000600097311 */ /* 0x000e220000309100 */
[----:B------:R-:W-:Y:S02]  /*0840*/  IMAD.MOV.U32 R15, RZ, RZ, 0x1 ;  /* 0x00000001ff0f7424 */ /* 0x000fe400078e00ff */
[----:B------:R-:W-:-:S04]  /*0850*/  IMAD.WIDE R18, R0, 0x4, R18 ;  /* 0x0000000400127825 */ /* 0x000fc800078e0212 */
[----:B0-----:R-:W-:-:S05]  /*0860*/  IMAD.WIDE R8, R9, 0x4, R22 ;  /* 0x0000000409087825 */ /* 0x001fca00078e0216 */
[----:B------:R0:W-:Y:S04]  /*0870*/  REDG.E.ADD.STRONG.GPU desc[UR4][R8.64+-0x4], R15 ;  /* 0xfffffc0f0800798e */ /* 0x0001e8000c12e104 */
[----:B------:R-:W2:Y:S01]  /*0880*/  LDG.E R16, desc[UR4][R18.64] ;  /* 0x0000000412107981 */ /* 0x000ea2000c1e1900 */
[----:B------:R-:W1:Y:S01]  /*0890*/  MUFU.RCP64H R11, R3 ;  /* 0x00000003000b7308 */ /* 0x000e620000001800 */
[----:B------:R-:W-:Y:S01]  /*08a0*/  IMAD.MOV.U32 R10, RZ, RZ, 0x1 ;  /* 0x00000001ff0a7424 */ /* 0x000fe200078e00ff */
[----:B------:R-:W-:Y:S05]  /*08b0*/  BSSY.RECONVERGENT B0, `(.L_x_8) ;  /* 0x0000014000007945 */ /* 0x000fea0003800200 */
        /* <DEDUP_REMOVED lines=8> */
[----:B0-----:R-:W-:-:S08]  /*0940*/  DFMA R8, R6, -R2, R16 ;  /* 0x800000020608722b */ /* 0x001fd00000000010 */
[----:B------:R-:W-:-:S10]  /*0950*/  DFMA R6, R12, R8, R6 ;  /* 0x000000080c06722b */ /* 0x000fd40000000006 */
[----:B------:R-:W-:-:S05]  /*0960*/  FFMA R4, RZ, R3, R7 ;  /* 0x00000003ff047223 */ /* 0x000fca0000000007 */
[----:B------:R-:W-:-:S13]  /*0970*/  FSETP.GT.AND P0, PT, |R4|, 1.469367938527859385e-39, PT ;  /* 0x001000000400780b */ /* 0x000fda0003f04200 */
[----:B------:R-:W-:Y:S05]  /*0980*/  @P0 BRA P1, `(.L_x_9) ;  /* 0x0000000000180947 */ /* 0x000fea0000800000 */
[----:B------:R-:W-:Y:S01]  /*0990*/  IMAD.MOV.U32 R12, RZ, RZ, R2 ;  /* 0x000000ffff0c7224 */ /* 0x000fe200078e0002 */
[----:B------:R-:W-:Y:S01]  /*09a0*/  MOV R4, 0x9d0 ;  /* 0x000009d000047802 */ /* 0x000fe20000000f00 */
[----:B------:R-:W-:-:S07]  /*09b0*/  IMAD.MOV.U32 R13, RZ, RZ, R3 ;  /* 0x000000ffff0d7224 */ /* 0x000fce00078e0003 */
[----:B------:R-:W-:Y:S05]  /*09c0*/  CALL.REL.NOINC `($__internal_0_$__cuda_sm20_div_rn_f64_full) ;  /* 0x0000000400147944 */ /* 0x000fea0003c00000 */
[----:B------:R-:W-:Y:S01]  /*09d0*/  MOV R6, R28 ;  /* 0x0000001c00067202 */ /* 0x000fe20000000f00 */
[----:B------:R-:W-:-:S07]  /*09e0*/  IMAD.MOV.U32 R7, RZ, RZ, R29 ;  /* 0x000000ffff077224 */ /* 0x000fce00078e001d */
.L_x_9:
[----:B------:R-:W-:Y:S05]  /*09f0*/  BSYNC.RECONVERGENT B0 ;  /* 0x0000000000007941 */ /* 0x000fea0003800200 */
.L_x_8:
        /* <DEDUP_REMOVED lines=23> */
[----:B------:R-:W-:Y:S02]  /*0b70*/  MOV R13, R3 ;  /* 0x00000003000d7202 */ /* 0x000fe40000000f00 */
[----:B------:R-:W-:-:S07]  /*0b80*/  MOV R4, 0xba0 ;  /* 0x00000ba000047802 */ /* 0x000fce0000000f00 */
[----:B------:R-:W-:Y:S05]  /*0b90*/  CALL.REL.NOINC `($__internal_0_$__cuda_sm20_div_rn_f64_full) ;  /* 0x0000000000a07944 */ /* 0x000fea0003c00000 */
[----:B------:R-:W-:Y:S02]  /*0ba0*/  IMAD.MOV.U32 R6, RZ, RZ, R28 ;  /* 0x000000ffff067224 */ /* 0x000fe400078e001c */
[----:B------:R-:W-:-:S07]  /*0bb0*/  IMAD.MOV.U32 R7, RZ, RZ, R29 ;  /* 0x000000ffff077224 */ /* 0x000fce00078e001d */
.L_x_11:
[----:B------:R-:W-:Y:S05]  /*0bc0*/  BSYNC.RECONVERGENT B0 ;  /* 0x0000000000007941 */ /* 0x000fea0003800200 */
.L_x_10:
        /* <DEDUP_REMOVED lines=22> */
[----:B------:R-:W-:Y:S01]  /*0d30*/  MOV R12, R2 ;  /* 0x00000002000c7202 */ /* 0x000fe20000000f00 */
[----:B------:R-:W-:Y:S01]  /*0d40*/  IMAD.MOV.U32 R13, RZ, RZ, R3 ;  /* 0x000000ffff0d7224 */ /* 0x000fe200078e0003 */
[----:B------:R-:W-:-:S07]  /*0d50*/  MOV R4, 0xd70 ;  /* 0x00000d7000047802 */ /* 0x000fce0000000f00 */
[----:B------:R-:W-:Y:S05]  /*0d60*/  CALL.REL.NOINC `($__internal_0_$__cuda_sm20_div_rn_f64_full) ;  /* 0x00000000002c7944 */ /* 0x000fea0003c00000 */
[----:B------:R-:W-:Y:S02]  /*0d70*/  IMAD.MOV.U32 R6, RZ, RZ, R28 ;  /* 0x000000ffff067224 */ /* 0x000fe400078e001c */
[----:B------:R-:W-:-:S07]  /*0d80*/  IMAD.MOV.U32 R7, RZ, RZ, R29 ;  /* 0x000000ffff077224 */ /* 0x000fce00078e001d */
.L_x_13:
[----:B------:R-:W-:Y:S05]  /*0d90*/  BSYNC.RECONVERGENT B0 ;  /* 0x0000000000007941 */ /* 0x000fea0003800200 */
.L_x_12:
[----:B------:R-:W0:Y:S01]  /*0da0*/  F2I.F64.CEIL R9, R6 ;  /* 0x0000000600097311 */ /* 0x000e220000309100 */
[----:B------:R-:W-:Y:S01]  /*0db0*/  LEA R5, R0, R5, 0x2 ;  /* 0x0000000500057211 */ /* 0x000fe200078e10ff */
[----:B------:R-:W-:-:S03]  /*0dc0*/  IMAD.MOV.U32 R11, RZ, RZ, 0x1 ;  /* 0x00000001ff0b7424 */ /* 0x000fc600078e00ff */
[----:B------:R-:W-:Y:S01]  /*0dd0*/  ISETP.GE.AND P0, PT, R5, UR6, PT ;  /* 0x0000000605007c0c */ /* 0x000fe2000bf06270 */
[----:B0-----:R-:W-:-:S05]  /*0de0*/  IMAD.WIDE R8, R9, 0x4, R22 ;  /* 0x0000000409087825 */ /* 0x001fca00078e0216 */
[----:B------:R3:W-:Y:S07]  /*0df0*/  REDG.E.ADD.STRONG.GPU desc[UR4][R8.64+-0x4], R11 ;  /* 0xfffffc0b0800798e */ /* 0x0007ee000c12e104 */
[----:B------:R-:W-:Y:S05]  /*0e00*/  @!P0 BRA `(.L_x_14) ;  /* 0xfffffff800208947 */ /* 0x000fea000383ffff */
[----:B------:R-:W-:Y:S05]  /*0e10*/  EXIT ;  /* 0x000000000000794d */ /* 0x000fea0003800000 */
        .weak           $__internal_0_$__cuda_sm20_div_rn_f64_full
        .type           $__internal_0_$__cuda_sm20_div_rn_f64_full,@function
        .size           $__internal_0_$__cuda_sm20_div_rn_f64_full,(.L_x_21 - $__internal_0_$__cuda_sm20_div_rn_f64_full)
$__internal_0_$__cuda_sm20_div_rn_f64_full:
[----:B------:R-:W-:Y:S01]  /*0e20*/  FSETP.GEU.AND P2, PT, |R17|, 1.469367938527859385e-39, PT ;  /* 0x001000001100780b */ /* 0x000fe20003f4e200 */
[----:B------:R-:W-:Y:S01]  /*0e30*/  IMAD.MOV.U32 R10, RZ, RZ, R16 ;  /* 0x000000ffff0a7224 */ /* 0x000fe200078e0010 */
[C---:B------:R-:W-:Y:S01]  /*0e40*/  FSETP.GEU.AND P0, PT, |R13|.reuse, 1.469367938527859385e-39, PT ;  /* 0x001000000d00780b */ /* 0x040fe20003f0e200 */
[----:B------:R-:W-:Y:S01]  /*0e50*/  BSSY.RECONVERGENT B2, `(.L_x_15) ;  /* 0x0000054000027945 */ /* 0x000fe20003800200 */
[----:B------:R-:W-:Y:S02]  /*0e60*/  LOP3.LUT R14, R13, 0x800fffff, RZ, 0xc0, !PT ;  /* 0x800fffff0d0e7812 */ /* 0x000fe400078ec0ff */
[----:B------:R-:W-:Y:S02]  /*0e70*/  LOP3.LUT R6, R17, 0x7ff00000, RZ, 0xc0, !PT ;  /* 0x7ff0000011067812 */ /* 0x000fe400078ec0ff */
[----:B------:R-:W-:Y:S01]  /*0e80*/  LOP3.LUT R15, R14, 0x3ff00000, RZ, 0xfc, !PT ;  /* 0x3ff000000e0f7812 */ /* 0x000fe200078efcff */
[----:B------:R-:W-:Y:S01]  /*0e90*/  IMAD.MOV.U32 R14, RZ, RZ, R12 ;  /* 0x000000ffff0e7224 */ /* 0x000fe200078e000c */
[----:B------:R-:W-:Y:S01]  /*0ea0*/  LOP3.LUT R25, R13, 0x7ff00000, RZ, 0xc0, !PT ;  /* 0x7ff000000d197812 */ /* 0x000fe200078ec0ff */
[----:B------:R-:W-:Y:S01]  /*0eb0*/  IMAD.MOV.U32 R24, RZ, RZ, R6 ;  /* 0x000000ffff187224 */ /* 0x000fe200078e0006 */
[----:B------:R-:W-:-:S02]  /*0ec0*/  MOV R28, 0x1 ;  /* 0x00000001001c7802 */ /* 0x000fc40000000f00 */
[----:B------:R-:W-:Y:S01]  /*0ed0*/  @!P2 LOP3.LUT R7, R13, 0x7ff00000, RZ, 0xc0, !PT ;  /* 0x7ff000000d07a812 */ /* 0x000fe200078ec0ff */
[----:B------:R-:W-:Y:S01]  /*0ee0*/  @!P0 DMUL R14, R12, 8.98846567431157953865e+307 ;  /* 0x7fe000000c0e8828 */ /* 0x000fe20000000000 */
[C---:B------:R-:W-:Y:S02]  /*0ef0*/  ISETP.GE.U32.AND P1, PT, R6.reuse, R25, PT ;  /* 0x000000190600720c */ /* 0x040fe40003f26070 */
[----:B------:R-:W-:Y:S01]  /*0f00*/  @!P2 ISETP.GE.U32.AND P3, PT, R6, R7, PT ;  /* 0x000000070600a20c */ /* 0x000fe20003f66070 */
[----:B------:R-:W-:Y:S02]  /*0f10*/  IMAD.MOV.U32 R7, RZ, RZ, 0x1ca00000 ;  /* 0x1ca00000ff077424 */ /* 0x000fe400078e00ff */
[----:B------:R-:W0:Y:S03]  /*0f20*/  MUFU.RCP64H R29, R15 ;  /* 0x0000000f001d7308 */ /* 0x000e260000001800 */
[----:B------:R-:W-:-:S02]  /*0f30*/  @!P2 SEL R9, R7, 0x63400000, !P3 ;  /* 0x634000000709a807 */ /* 0x000fc40005800000 */
[----:B------:R-:W-:Y:S02]  /*0f40*/  SEL R11, R7, 0x63400000, !P1 ;  /* 0x63400000070b7807 */ /* 0x000fe40004800000 */
[--C-:B------:R-:W-:Y:S02]  /*0f50*/  @!P2 LOP3.LUT R8, R9, 0x80000000, R17.reuse, 0xf8, !PT ;  /* 0x800000000908a812 */ /* 0x100fe400078ef811 */
[----:B------:R-:W-:Y:S02]  /*0f60*/  LOP3.LUT R11, R11, 0x800fffff, R17, 0xf8, !PT ;  /* 0x800fffff0b0b7812 */ /* 0x000fe400078ef811 */
[----:B------:R-:W-:Y:S01]  /*0f70*/  @!P2 LOP3.LUT R9, R8, 0x100000, RZ, 0xfc, !PT ;  /* 0x001000000809a812 */ /* 0x000fe200078efcff */
[----:B------:R-:W-:Y:S01]  /*0f80*/  @!P2 IMAD.MOV.U32 R8, RZ, RZ, RZ ;  /* 0x000000ffff08a224 */ /* 0x000fe200078e00ff */
[----:B------:R-:W-:-:S05]  /*0f90*/  @!P0 LOP3.LUT R25, R15, 0x7ff00000, RZ, 0xc0, !PT ;  /* 0x7ff000000f198812 */ /* 0x000fca00078ec0ff */
[----:B------:R-:W-:Y:S02]  /*0fa0*/  @!P2 DFMA R10, R10, 2, -R8 ;  /* 0x400000000a0aa82b */ /* 0x000fe40000000808 */
[----:B0-----:R-:W-:-:S08]  /*0fb0*/  DFMA R8, R28, -R14, 1 ;  /* 0x3ff000001c08742b */ /* 0x001fd0000000080e */
[----:B------:R-:W-:Y:S01]  /*0fc0*/  DFMA R8, R8, R8, R8 ;  /* 0x000000080808722b */ /* 0x000fe20000000008 */
[----:B------:R-:W-:-:S05]  /*0fd0*/  @!P2 LOP3.LUT R24, R11, 0x7ff00000, RZ, 0xc0, !PT ;  /* 0x7ff000000b18a812 */ /* 0x000fca00078ec0ff */
[----:B------:R-:W-:Y:S02]  /*0fe0*/  VIADD R26, R24, 0xffffffff ;  /* 0xffffffff181a7836 */ /* 0x000fe40000000000 */
[----:B------:R-:W-:-:S03]  /*0ff0*/  DFMA R28, R28, R8, R28 ;  /* 0x000000081c1c722b */ /* 0x000fc6000000001c */
[----:B------:R-:W-:Y:S01]  /*1000*/  ISETP.GT.U32.AND P0, PT, R26, 0x7feffffe, PT ;  /* 0x7feffffe1a00780c */ /* 0x000fe20003f04070 */
[----:B------:R-:W-:-:S04]  /*1010*/  VIADD R26, R25, 0xffffffff ;  /* 0xffffffff191a7836 */ /* 0x000fc80000000000 */
[----:B------:R-:W-:Y:S01]  /*1020*/  DFMA R30, R28, -R14, 1 ;  /* 0x3ff000001c1e742b */ /* 0x000fe2000000080e */
[----:B------:R-:W-:-:S07]  /*1030*/  ISETP.GT.U32.OR P0, PT, R26, 0x7feffffe, P0 ;  /* 0x7feffffe1a00780c */ /* 0x000fce0000704470 */
[----:B------:R-:W-:-:S08]  /*1040*/  DFMA R30, R28, R30, R28 ;  /* 0x0000001e1c1e722b */ /* 0x000fd0000000001c */
[----:B------:R-:W-:-:S08]  /*1050*/  DMUL R28, R30, R10 ;  /* 0x0000000a1e1c7228 */ /* 0x000fd00000000000 */
[----:B------:R-:W-:-:S08]  /*1060*/  DFMA R8, R28, -R14, R10 ;  /* 0x8000000e1c08722b */ /* 0x000fd0000000000a */
[----:B------:R-:W-:Y:S01]  /*1070*/  DFMA R8, R30, R8, R28 ;  /* 0x000000081e08722b */ /* 0x000fe2000000001c */
[----:B------:R-:W-:Y:S10]  /*1080*/  @P0 BRA `(.L_x_16) ;  /* 0x00000000006c0947 */ /* 0x000ff40003800000 */
[----:B------:R-:W-:-:S04]  /*1090*/  LOP3.LUT R17, R13, 0x7ff00000, RZ, 0xc0, !PT ;  /* 0x7ff000000d117812 */ /* 0x000fc800078ec0ff */
[CC--:B------:R-:W-:Y:S02]  /*10a0*/  VIADDMNMX R16, R6.reuse, -R17.reuse, 0xb9600000, !PT ;  /* 0xb960000006107446 */ /* 0x0c0fe40007800911 */
[----:B------:R-:W-:Y:S02]  /*10b0*/  ISETP.GE.U32.AND P0, PT, R6, R17, PT ;  /* 0x000000110600720c */ /* 0x000fe40003f06070 */
[----:B------:R-:W-:Y:S02]  /*10c0*/  VIMNMX R16, PT, PT, R16, 0x46a00000, PT ;  /* 0x46a0000010107848 */ /* 0x000fe40003fe0100 */
[----:B------:R-:W-:-:S05]  /*10d0*/  SEL R7, R7, 0x63400000, !P0 ;  /* 0x6340000007077807 */ /* 0x000fca0004000000 */
[----:B------:R-:W-:Y:S02]  /*10e0*/  IMAD.IADD R7, R16, 0x1, -R7 ;  /* 0x0000000110077824 */ /* 0x000fe400078e0a07 */
[----:B------:R-:W-:-:S03]  /*10f0*/  IMAD.MOV.U32 R16, RZ, RZ, RZ ;  /* 0x000000ffff107224 */ /* 0x000fc600078e00ff */
[----:B------:R-:W-:-:S06]  /*1100*/  IADD3 R17, PT, PT, R7, 0x7fe00000, RZ ;  /* 0x7fe0000007117810 */ /* 0x000fcc0007ffe0ff */
[----:B------:R-:W-:-:S10]  /*1110*/  DMUL R28, R8, R16 ;  /* 0x00000010081c7228 */ /* 0x000fd40000000000 */
[----:B------:R-:W-:-:S13]  /*1120*/  FSETP.GTU.AND P0, PT, |R29|, 1.469367938527859385e-39, PT ;  /* 0x001000001d00780b */ /* 0x000fda0003f0c200 */
[----:B------:R-:W-:Y:S05]  /*1130*/  @P0 BRA `(.L_x_17) ;  /* 0x0000000000940947 */ /* 0x000fea0003800000 */
[----:B------:R-:W-:Y:S01]  /*1140*/  DFMA R10, R8, -R14, R10 ;  /* 0x8000000e080a722b */ /* 0x000fe2000000000a */
[----:B------:R-:W-:-:S09]  /*1150*/  IMAD.MOV.U32 R16, RZ, RZ, RZ ;  /* 0x000000ffff107224 */ /* 0x000fd200078e00ff */
[C---:B------:R-:W-:Y:S02]  /*1160*/  FSETP.NEU.AND P0, PT, R11.reuse, RZ, PT ;  /* 0x000000ff0b00720b */ /* 0x040fe40003f0d000 */
[----:B------:R-:W-:-:S04]  /*1170*/  LOP3.LUT R13, R11, 0x80000000, R13, 0x48, !PT ;  /* 0x800000000b0d7812 */ /* 0x000fc800078e480d */
[----:B------:R-:W-:-:S07]  /*1180*/  LOP3.LUT R17, R13, R17, RZ, 0xfc, !PT ;  /* 0x000000110d117212 */ /* 0x000fce00078efcff */
[----:B------:R-:W-:Y:S05]  /*1190*/  @!P0 BRA `(.L_x_17) ;  /* 0x00000000007c8947 */ /* 0x000fea0003800000 */
[----:B------:R-:W-:Y:S01]  /*11a0*/  IMAD.MOV R11, RZ, RZ, -R7 ;  /* 0x000000ffff0b7224 */ /* 0x000fe200078e0a07 */
[----:B------:R-:W-:Y:S01]  /*11b0*/  IADD3 R7, PT, PT, -R7, -0x43300000, RZ ;  /* 0xbcd0000007077810 */ /* 0x000fe20007ffe1ff */
[----:B------:R-:W-:-:S06]  /*11c0*/  IMAD.MOV.U32 R10, RZ, RZ, RZ ;  /* 0x000000ffff0a7224 */ /* 0x000fcc00078e00ff */
[----:B------:R-:W-:Y:S02]  /*11d0*/  DFMA R10, R28, -R10, R8 ;  /* 0x8000000a1c0a722b */ /* 0x000fe40000000008 */
[----:B------:R-:W-:-:S08]  /*11e0*/  DMUL.RP R8, R8, R16 ;  /* 0x0000001008087228 */ /* 0x000fd00000008000 */
[----:B------:R-:W-:Y:S02]  /*11f0*/  FSETP.NEU.AND P0, PT, |R11|, R7, PT ;  /* 0x000000070b00720b */ /* 0x000fe40003f0d200 */
[----:B------:R-:W-:Y:S02]  /*1200*/  LOP3.LUT R13, R9, R13, RZ, 0x3c, !PT ;  /* 0x0000000d090d7212 */ /* 0x000fe400078e3cff */
[----:B------:R-:W-:Y:S02]  /*1210*/  FSEL R28, R8, R28, !P0 ;  /* 0x0000001c081c7208 */ /* 0x000fe40004000000 */
[----:B------:R-:W-:Y:S01]  /*1220*/  FSEL R29, R13, R29, !P0 ;  /* 0x0000001d0d1d7208 */ /* 0x000fe20004000000 */
[----:B------:R-:W-:Y:S06]  /*1230*/  BRA `(.L_x_17) ;  /* 0x0000000000547947 */ /* 0x000fec0003800000 */
.L_x_16:
[----:B------:R-:W-:-:S14]  /*1240*/  DSETP.NAN.AND P0, PT, R16, R16, PT ;  /* 0x000000101000722a */ /* 0x000fdc0003f08000 */
[----:B------:R-:W-:Y:S05]  /*1250*/  @P0 BRA `(.L_x_18) ;  /* 0x0000000000440947 */ /* 0x000fea0003800000 */
[----:B------:R-:W-:-:S14]  /*1260*/  DSETP.NAN.AND P0, PT, R12, R12, PT ;  /* 0x0000000c0c00722a */ /* 0x000fdc0003f08000 */
[----:B------:R-:W-:Y:S05]  /*1270*/  @P0 BRA `(.L_x_19) ;  /* 0x0000000000300947 */ /* 0x000fea0003800000 */
[----:B------:R-:W-:Y:S01]  /*1280*/  ISETP.NE.AND P0, PT, R24, R25, PT ;  /* 0x000000191800720c */ /* 0x000fe20003f05270 */
[----:B------:R-:W-:Y:S01]  /*1290*/  IMAD.MOV.U32 R29, RZ, RZ, -0x80000 ;  /* 0xfff80000ff1d7424 */ /* 0x000fe200078e00ff */
[----:B------:R-:W-:-:S11]  /*12a0*/  MOV R28, 0x0 ;  /* 0x00000000001c7802 */ /* 0x000fd60000000f00 */
[----:B------:R-:W-:Y:S05]  /*12b0*/  @!P0 BRA `(.L_x_17) ;  /* 0x0000000000348947 */ /* 0x000fea0003800000 */
[----:B------:R-:W-:Y:S02]  /*12c0*/  ISETP.NE.AND P0, PT, R24, 0x7ff00000, PT ;  /* 0x7ff000001800780c */ /* 0x000fe40003f05270 */
[----:B------:R-:W-:Y:S02]  /*12d0*/  LOP3.LUT R29, R17, 0x80000000, R13, 0x48, !PT ;  /* 0x80000000111d7812 */ /* 0x000fe400078e480d */
[----:B------:R-:W-:-:S13]  /*12e0*/  ISETP.EQ.OR P0, PT, R25, RZ, !P0 ;  /* 0x000000ff1900720c */ /* 0x000fda0004702670 */
[----:B------:R-:W-:Y:S01]  /*12f0*/  @P0 LOP3.LUT R6, R29, 0x7ff00000, RZ, 0xfc, !PT ;  /* 0x7ff000001d060812 */ /* 0x000fe200078efcff */
[----:B------:R-:W-:Y:S02]  /*1300*/  @!P0 IMAD.MOV.U32 R28, RZ, RZ, RZ ;  /* 0x000000ffff1c8224 */ /* 0x000fe400078e00ff */
[----:B------:R-:W-:Y:S02]  /*1310*/  @P0 IMAD.MOV.U32 R28, RZ, RZ, RZ ;  /* 0x000000ffff1c0224 */ /* 0x000fe400078e00ff */
[----:B------:R-:W-:Y:S01]  /*1320*/  @P0 IMAD.MOV.U32 R29, RZ, RZ, R6 ;  /* 0x000000ffff1d0224 */ /* 0x000fe200078e0006 */
[----:B------:R-:W-:Y:S06]  /*1330*/  BRA `(.L_x_17) ;  /* 0x0000000000147947 */ /* 0x000fec0003800000 */
.L_x_19:
[----:B------:R-:W-:Y:S02]  /*1340*/  LOP3.LUT R29, R13, 0x80000, RZ, 0xfc, !PT ;  /* 0x000800000d1d7812 */ /* 0x000fe400078efcff */
[----:B------:R-:W-:Y:S01]  /*1350*/  MOV R28, R12 ;  /* 0x0000000c001c7202 */ /* 0x000fe20000000f00 */
[----:B------:R-:W-:Y:S06]  /*1360*/  BRA `(.L_x_17) ;  /* 0x0000000000087947 */ /* 0x000fec0003800000 */
.L_x_18:
[----:B------:R-:W-:Y:S01]  /*1370*/  LOP3.LUT R29, R17, 0x80000, RZ, 0xfc, !PT ;  /* 0x00080000111d7812 */ /* 0x000fe200078efcff */
[----:B------:R-:W-:-:S07]  /*1380*/  IMAD.MOV.U32 R28, RZ, RZ, R16 ;  /* 0x000000ffff1c7224 */ /* 0x000fce00078e0010 */
.L_x_17:
[----:B------:R-:W-:Y:S05]  /*1390*/  BSYNC.RECONVERGENT B2 ;  /* 0x0000000000027941 */ /* 0x000fea0003800200 */
.L_x_15:
[----:B------:R-:W-:Y:S02]  /*13a0*/  IMAD.MOV.U32 R6, RZ, RZ, R4 ;  /* 0x000000ffff067224 */ /* 0x000fe400078e0004 */
[----:B------:R-:W-:-:S04]  /*13b0*/  IMAD.MOV.U32 R7, RZ, RZ, 0x0 ;  /* 0x00000000ff077424 */ /* 0x000fc800078e00ff */
[----:B------:R-:W-:Y:S05]  /*13c0*/  RET.REL.NODEC R6 `(_Z8getCountPiS_ii) ;  /* 0xffffffec060c7950 */ /* 0x000fea0003c3ffff */
.L_x_20:
[----:B------:R-:W-:-:S00]  /*13d0*/  BRA `(.L_x_20) ;  /* 0xfffffffc00fc7947 */ /* 0x000fc0000383ffff */
[----:B------:R-:W-:-:S00]  /*13e0*/  NOP ;  /* 0x0000000000007918 */ /* 0x000fc00000000000 */
        /* <DEDUP_REMOVED lines=9> */
.L_x_21:


//--------------------- .nv.shared.reserved.0     --------------------------
	.section	.nv.shared.reserved.0,"aw",@nobits
	.weak		__nv_reservedSMEM_offset_0_alias
	.size		__nv_reservedSMEM_offset_0_alias, 0, 64
	.other		__nv_reservedSMEM_offset_0_alias,@"STO_CUDA_RESERVED_SHARED STV_DEFAULT"
__nv_reservedSMEM_offset_0_alias:
	.zero		0
	.zero		64


//--------------------- .nv.constant0._Z8getCountPiS_ii --------------------------
	.section	.nv.constant0._Z8getCountPiS_ii,"a",@progbits
	.sectionflags	@""
	.align	4
.nv.constant0._Z8getCountPiS_ii:
	.zero		920


//--------------------- SYMBOLS --------------------------

	.type		.nv.reservedSmem.offset0,@object
	.size		.nv.reservedSmem.offset0,0x4
